	.headerflags	@"EF_CUDA_TEXMODE_UNIFIED EF_CUDA_64BIT_ADDRESS EF_CUDA_ACCELERATORS EF_CUDA_SM90 EF_CUDA_VIRTUAL_SM(EF_CUDA_SM90)"
	.elftype	@"ET_EXEC"


//--------------------- .nv.info                  --------------------------
	.section	.nv.info,"",@"SHT_CUDA_INFO"
	.align	4


	//----- nvinfo : EIATTR_REGCOUNT
	.align		4
        /*0000*/ 	.byte	0x04, 0x2f
        /*0002*/ 	.short	(.L_3 - .L_2)
	.align		4
.L_2:
        /*0004*/ 	.word	index@(triton_poi_fused__native_batch_norm_legit_no_training_add_mul_relu_7)
        /*0008*/ 	.word	0x00000050


	//----- nvinfo : EIATTR_MIN_STACK_SIZE
	.align		4
.L_3:
        /*000c*/ 	.byte	0x04, 0x12
        /*000e*/ 	.short	(.L_5 - .L_4)
	.align		4
.L_4:
        /*0010*/ 	.word	index@(triton_poi_fused__native_batch_norm_legit_no_training_add_mul_relu_7)
        /*0014*/ 	.word	0x00000000


	//----- nvinfo : EIATTR_FRAME_SIZE
	.align		4
.L_5:
        /*0018*/ 	.byte	0x04, 0x11
        /*001a*/ 	.short	(.L_7 - .L_6)
	.align		4
.L_6:
        /*001c*/ 	.word	index@(triton_poi_fused__native_batch_norm_legit_no_training_add_mul_relu_7)
        /*0020*/ 	.word	0x00000000


	//----- nvinfo : EIATTR_MIN_STACK_SIZE
	.align		4
.L_7:
        /*0024*/ 	.byte	0x04, 0x12
        /*0026*/ 	.short	(.L_9 - .L_8)
	.align		4
.L_8:
        /*0028*/ 	.word	index@(triton_poi_fused__native_batch_norm_legit_no_training_add_mul_relu_7)
        /*002c*/ 	.word	0x00000000
.L_9:


//--------------------- .nv.info.triton_poi_fused__native_batch_norm_legit_no_training_add_mul_relu_7 --------------------------
	.section	.nv.info.triton_poi_fused__native_batch_norm_legit_no_training_add_mul_relu_7,"",@"SHT_CUDA_INFO"
	.sectionflags	@""
	.align	4


	//----- nvinfo : EIATTR_CUDA_API_VERSION
	.align		4
        /*0000*/ 	.byte	0x04, 0x37
        /*0002*/ 	.short	(.L_11 - .L_10)
.L_10:
        /*0004*/ 	.word	0x0000007c


	//----- nvinfo : EIATTR_KPARAM_INFO
	.align		4
.L_11:
        /*0008*/ 	.byte	0x04, 0x17
        /*000a*/ 	.short	(.L_13 - .L_12)
.L_12:
        /*000c*/ 	.word	0x00000000
        /*0010*/ 	.short	0x000a
        /*0012*/ 	.short	0x004c
        /*0014*/ 	.byte	0x00, 0xf0, 0x11, 0x00


	//----- nvinfo : EIATTR_KPARAM_INFO
	.align		4
.L_13:
        /*0018*/ 	.byte	0x04, 0x17
        /*001a*/ 	.short	(.L_15 - .L_14)
.L_14:
        /*001c*/ 	.word	0x00000000
        /*0020*/ 	.short	0x0009
        /*0022*/ 	.short	0x0048
        /*0024*/ 	.byte	0x00, 0xf0, 0x11, 0x00


	//----- nvinfo : EIATTR_KPARAM_INFO
	.align		4
.L_15:
        /*0028*/ 	.byte	0x04, 0x17
        /*002a*/ 	.short	(.L_17 - .L_16)
.L_16:
        /*002c*/ 	.word	0x00000000
        /*0030*/ 	.short	0x0008
        /*0032*/ 	.short	0x0040
        /*0034*/ 	.byte	0x00, 0xf4, 0x21, 0x00


	//----- nvinfo : EIATTR_KPARAM_INFO
	.align		4
.L_17:
        /*0038*/ 	.byte	0x04, 0x17
        /*003a*/ 	.short	(.L_19 - .L_18)
.L_18:
        /*003c*/ 	.word	0x00000000
        /*0040*/ 	.short	0x0007
        /*0042*/ 	.short	0x0038
        /*0044*/ 	.byte	0x00, 0xf4, 0x21, 0x00


	//----- nvinfo : EIATTR_KPARAM_INFO
	.align		4
.L_19:
        /*0048*/ 	.byte	0x04, 0x17
        /*004a*/ 	.short	(.L_21 - .L_20)
.L_20:
        /*004c*/ 	.word	0x00000000
        /*0050*/ 	.short	0x0006
        /*0052*/ 	.short	0x0030
        /*0054*/ 	.byte	0x00, 0xf4, 0x21, 0x00


	//----- nvinfo : EIATTR_KPARAM_INFO
	.align		4
.L_21:
        /*0058*/ 	.byte	0x04, 0x17
        /*005a*/ 	.short	(.L_23 - .L_22)
.L_22:
        /*005c*/ 	.word	0x00000000
        /*0060*/ 	.short	0x0005
        /*0062*/ 	.short	0x0028
        /*0064*/ 	.byte	0x00, 0xf4, 0x21, 0x00


	//----- nvinfo : EIATTR_KPARAM_INFO
	.align		4
.L_23:
        /*0068*/ 	.byte	0x04, 0x17
        /*006a*/ 	.short	(.L_25 - .L_24)
.L_24:
        /*006c*/ 	.word	0x00000000
        /*0070*/ 	.short	0x0004
        /*0072*/ 	.short	0x0020
        /*0074*/ 	.byte	0x00, 0xf4, 0x21, 0x00


	//----- nvinfo : EIATTR_KPARAM_INFO
	.align		4
.L_25:
        /*0078*/ 	.byte	0x04, 0x17
        /*007a*/ 	.short	(.L_27 - .L_26)
.L_26:
        /*007c*/ 	.word	0x00000000
        /*0080*/ 	.short	0x0003
        /*0082*/ 	.short	0x0018
        /*0084*/ 	.byte	0x00, 0xf4, 0x21, 0x00


	//----- nvinfo : EIATTR_KPARAM_INFO
	.align		4
.L_27:
        /*0088*/ 	.byte	0x04, 0x17
        /*008a*/ 	.short	(.L_29 - .L_28)
.L_28:
        /*008c*/ 	.word	0x00000000
        /*0090*/ 	.short	0x0002
        /*0092*/ 	.short	0x0010
        /*0094*/ 	.byte	0x00, 0xf4, 0x21, 0x00


	//----- nvinfo : EIATTR_KPARAM_INFO
	.align		4
.L_29:
        /*0098*/ 	.byte	0x04, 0x17
        /*009a*/ 	.short	(.L_31 - .L_30)
.L_30:
        /*009c*/ 	.word	0x00000000
        /*00a0*/ 	.short	0x0001
        /*00a2*/ 	.short	0x0008
        /*00a4*/ 	.byte	0x00, 0xf4, 0x21, 0x00


	//----- nvinfo : EIATTR_KPARAM_INFO
	.align		4
.L_31:
        /*00a8*/ 	.byte	0x04, 0x17
        /*00aa*/ 	.short	(.L_33 - .L_32)
.L_32:
        /*00ac*/ 	.word	0x00000000
        /*00b0*/ 	.short	0x0000
        /*00b2*/ 	.short	0x0000
        /*00b4*/ 	.byte	0x00, 0xf4, 0x21, 0x00


	//----- nvinfo : EIATTR_SPARSE_MMA_MASK
	.align		4
.L_33:
        /*00b8*/ 	.byte	0x03, 0x50
        /*00ba*/ 	.short	0x0000


	//----- nvinfo : EIATTR_MAXREG_COUNT
	.align		4
        /*00bc*/ 	.byte	0x03, 0x1b
        /*00be*/ 	.short	0x00ff


	//----- nvinfo : EIATTR_EXIT_INSTR_OFFSETS
	.align		4
        /*00c0*/ 	.byte	0x04, 0x1c
        /*00c2*/ 	.short	(.L_35 - .L_34)


	//   ....[0]....
.L_34:
        /*00c4*/ 	.word	0x000018d0


	//   ....[1]....
        /*00c8*/ 	.word	0x00001920


	//----- nvinfo : EIATTR_REQNTID
	.align		4
.L_35:
        /*00cc*/ 	.byte	0x04, 0x10
        /*00ce*/ 	.short	(.L_37 - .L_36)
.L_36:
        /*00d0*/ 	.word	0x00000100
        /*00d4*/ 	.word	0x00000001
        /*00d8*/ 	.word	0x00000001


	//----- nvinfo : EIATTR_CBANK_PARAM_SIZE
	.align		4
.L_37:
        /*00dc*/ 	.byte	0x03, 0x19
        /*00de*/ 	.short	0x0050


	//----- nvinfo : EIATTR_PARAM_CBANK
	.align		4
        /*00e0*/ 	.byte	0x04, 0x0a
        /*00e2*/ 	.short	(.L_39 - .L_38)
	.align		4
.L_38:
        /*00e4*/ 	.word	index@(.nv.constant0.triton_poi_fused__native_batch_norm_legit_no_training_add_mul_relu_7)
        /*00e8*/ 	.short	0x0210
        /*00ea*/ 	.short	0x0050


	//----- nvinfo : EIATTR_SW_WAR
	.align		4
.L_39:
        /*00ec*/ 	.byte	0x04, 0x36
        /*00ee*/ 	.short	(.L_41 - .L_40)
.L_40:
        /*00f0*/ 	.word	0x00000008
.L_41:


//--------------------- .nv.callgraph             --------------------------
	.section	.nv.callgraph,"",@"SHT_CUDA_CALLGRAPH"
	.align	4
	.sectionentsize	8
	.align		4
        /*0000*/ 	.word	0x00000000
	.align		4
        /*0004*/ 	.word	0xffffffff
	.align		4
        /*0008*/ 	.word	0x00000000
	.align		4
        /*000c*/ 	.word	0xfffffffe
	.align		4
        /*0010*/ 	.word	0x00000000
	.align		4
        /*0014*/ 	.word	0xfffffffd
	.align		4
        /*0018*/ 	.word	0x00000000
	.align		4
        /*001c*/ 	.word	0xfffffffc


//--------------------- .nv.constant4             --------------------------
	.section	.nv.constant4,"a",@progbits
	.align	8
	.align		8
.nv.constant4:
        /*0000*/ 	.dword	_$_str
	.align		8
        /*0008*/ 	.dword	_$_str_$_2


//--------------------- .text.triton_poi_fused__native_batch_norm_legit_no_training_add_mul_relu_7 --------------------------
	.section	.text.triton_poi_fused__native_batch_norm_legit_no_training_add_mul_relu_7,"ax",@progbits
	.sectionflags	@"SHF_BARRIERS=1"
	.align	128
        .global         triton_poi_fused__native_batch_norm_legit_no_training_add_mul_relu_7
        .type           triton_poi_fused__native_batch_norm_legit_no_training_add_mul_relu_7,@function
        .size           triton_poi_fused__native_batch_norm_legit_no_training_add_mul_relu_7,(.L_x_1 - triton_poi_fused__native_batch_norm_legit_no_training_add_mul_relu_7)
        .other          triton_poi_fused__native_batch_norm_legit_no_training_add_mul_relu_7,@"STO_CUDA_ENTRY STV_DEFAULT"
triton_poi_fused__native_batch_norm_legit_no_training_add_mul_relu_7:
.text.triton_poi_fused__native_batch_norm_legit_no_training_add_mul_relu_7:
[----:B------:R-:W0:Y:S01]  /*0000*/  LDC R1, c[0x0][0x28] ;  /* 0x00000a00ff017b82 */ /* 0x000e220000000800 */
[----:B------:R-:W1:Y:S07]  /*0010*/  S2R R0, SR_TID.X ;  /* 0x0000000000007919 */ /* 0x000e6e0000002100 */
[----:B------:R-:W2:Y:S01]  /*0020*/  LDC.64 R30, c[0x0][0x228] ;  /* 0x00008a00ff1e7b82 */ /* 0x000ea20000000a00 */
[----:B------:R-:W-:Y:S01]  /*0030*/  CS2R R6, SRZ ;  /* 0x0000000000067805 */ /* 0x000fe2000001ff00 */
[----:B------:R-:W-:Y:S01]  /*0040*/  ULDC.64 UR6, c[0x0][0x208] ;  /* 0x0000820000067ab9 */ /* 0x000fe20000000a00 */
[----:B------:R-:W3:Y:S01]  /*0050*/  S2R R3, SR_CTAID.Y ;  /* 0x0000000000037919 */ /* 0x000ee20000002600 */
[----:B------:R-:W4:Y:S01]  /*0060*/  S2R R69, SR_CTAID.X ;  /* 0x0000000000457919 */ /* 0x000f220000002500 */
[----:B------:R-:W-:-:S02]  /*0070*/  CS2R R8, SRZ ;  /* 0x0000000000087805 */ /* 0x000fc4000001ff00 */
[----:B------:R-:W-:Y:S02]  /*0080*/  CS2R R10, SRZ ;  /* 0x00000000000a7805 */ /* 0x000fe4000001ff00 */
[----:B------:R-:W-:Y:S02]  /*0090*/  CS2R R12, SRZ ;  /* 0x00000000000c7805 */ /* 0x000fe4000001ff00 */
[----:B------:R-:W-:Y:S02]  /*00a0*/  CS2R R16, SRZ ;  /* 0x0000000000107805 */ /* 0x000fe4000001ff00 */
[----:B------:R-:W-:Y:S01]  /*00b0*/  CS2R R18, SRZ ;  /* 0x0000000000127805 */ /* 0x000fe2000001ff00 */
[----:B------:R-:W5:Y:S08]  /*00c0*/  LDC.64 R76, c[0x0][0x210] ;  /* 0x00008400ff4c7b82 */ /* 0x000f700000000a00 */
[----:B------:R-:W5:Y:S08]  /*00d0*/  LDC.64 R52, c[0x0][0x218] ;  /* 0x00008600ff347b82 */ /* 0x000f700000000a00 */
[----:B------:R-:W5:Y:S01]  /*00e0*/  LDC.64 R64, c[0x0][0x220] ;  /* 0x00008800ff407b82 */ /* 0x000f620000000a00 */
[----:B-1----:R-:W-:-:S02]  /*00f0*/  SHF.L.U32 R68, R0, 0x2, RZ ;  /* 0x0000000200447819 */ /* 0x002fc400000006ff */
[----:B------:R-:W-:Y:S02]  /*0100*/  SHF.R.U32.HI R5, RZ, 0x6, R0 ;  /* 0x00000006ff057819 */ /* 0x000fe40000011600 */
[----:B------:R-:W-:Y:S02]  /*0110*/  LOP3.LUT R4, R68, 0xfc, RZ, 0xc0, !PT ;  /* 0x000000fc44047812 */ /* 0x000fe400078ec0ff */
[----:B---3--:R-:W-:Y:S02]  /*0120*/  SHF.L.U32 R2, R3, 0x4, RZ ;  /* 0x0000000403027819 */ /* 0x008fe400000006ff */
[----:B------:R-:W-:Y:S02]  /*0130*/  SGXT.U32 R5, R5, 0x2 ;  /* 0x000000020505781a */ /* 0x000fe40000000000 */
[----:B----4-:R-:W-:Y:S02]  /*0140*/  PRMT R59, R4, 0x6540, R69 ;  /* 0x00006540043b7816 */ /* 0x010fe40000000045 */
[----:B------:R-:W-:-:S02]  /*0150*/  LOP3.LUT R2, R2, R5, RZ, 0xfc, !PT ;  /* 0x0000000502027212 */ /* 0x000fc400078efcff */
[----:B------:R-:W-:Y:S02]  /*0160*/  CS2R R4, SRZ ;  /* 0x0000000000047805 */ /* 0x000fe4000001ff00 */
[----:B------:R-:W-:Y:S01]  /*0170*/  ISETP.GE.AND P0, PT, R59, 0x800, PT ;  /* 0x000008003b00780c */ /* 0x000fe20003f06270 */
[----:B------:R-:W-:-:S04]  /*0180*/  IMAD R59, R2, 0x800, R59 ;  /* 0x00000800023b7824 */ /* 0x000fc800078e023b */
[----:B--2---:R-:W-:-:S08]  /*0190*/  IMAD.WIDE R14, R59, 0x4, R30 ;  /* 0x000000043b0e7825 */ /* 0x004fd000078e021e */
[----:B------:R1:W2:Y:S01]  /*01a0*/  @!P0 LDG.E.EL.128 R4, desc[UR6][R14.64] ;  /* 0x000000060e048981 */ /* 0x0002a2000c2e1d00 */
[----:B------:R-:W-:Y:S01]  /*01b0*/  IADD3 R61, R59, 0x2000, RZ ;  /* 0x000020003b3d7810 */ /* 0x000fe20007ffe0ff */
[----:B------:R-:W-:-:S04]  /*01c0*/  VIADD R67, R59, 0x4000 ;  /* 0x000040003b437836 */ /* 0x000fc80000000000 */
[----:B------:R-:W-:-:S05]  /*01d0*/  IMAD.WIDE R20, R61, 0x4, R30 ;  /* 0x000000043d147825 */ /* 0x000fca00078e021e */
[----:B------:R3:W4:Y:S01]  /*01e0*/  @!P0 LDG.E.EL.128 R8, desc[UR6][R20.64] ;  /* 0x0000000614088981 */ /* 0x000722000c2e1d00 */
[----:B-1----:R-:W-:Y:S01]  /*01f0*/  CS2R R14, SRZ ;  /* 0x00000000000e7805 */ /* 0x002fe2000001ff00 */
[----:B------:R-:W-:-:S05]  /*0200*/  IMAD.WIDE R22, R67, 0x4, R30 ;  /* 0x0000000443167825 */ /* 0x000fca00078e021e */
[----:B------:R1:W4:Y:S01]  /*0210*/  @!P0 LDG.E.EL.128 R12, desc[UR6][R22.64] ;  /* 0x00000006160c8981 */ /* 0x000322000c2e1d00 */
[----:B------:R-:W-:-:S05]  /*0220*/  IADD3 R71, R59, 0x6000, RZ ;  /* 0x000060003b477810 */ /* 0x000fca0007ffe0ff */
[----:B------:R-:W-:-:S05]  /*0230*/  IMAD.WIDE R30, R71, 0x4, R30 ;  /* 0x00000004471e7825 */ /* 0x000fca00078e021e */
[----:B------:R5:W4:Y:S01]  /*0240*/  @!P0 LDG.E.EL.128 R16, desc[UR6][R30.64] ;  /* 0x000000061e108981 */ /* 0x000b22000c2e1d00 */
[----:B---3--:R-:W-:Y:S02]  /*0250*/  CS2R R20, SRZ ;  /* 0x0000000000147805 */ /* 0x008fe4000001ff00 */
[----:B-1----:R-:W-:Y:S01]  /*0260*/  CS2R R22, SRZ ;  /* 0x0000000000167805 */ /* 0x002fe2000001ff00 */
[--C-:B-----5:R-:W-:Y:S01]  /*0270*/  IMAD.WIDE R38, R59, 0x4, R76.reuse ;  /* 0x000000043b267825 */ /* 0x120fe200078e024c */
[----:B------:R-:W1:Y:S01]  /*0280*/  S2UR UR5, SR_CgaCtaId ;  /* 0x00000000000579c3 */ /* 0x000e620000008800 */
[----:B------:R-:W-:Y:S02]  /*0290*/  CS2R R24, SRZ ;  /* 0x0000000000187805 */ /* 0x000fe4000001ff00 */
[----:B------:R-:W-:Y:S02]  /*02a0*/  CS2R R26, SRZ ;  /* 0x00000000001a7805 */ /* 0x000fe4000001ff00 */
[----:B------:R-:W-:Y:S01]  /*02b0*/  CS2R R28, SRZ ;  /* 0x00000000001c7805 */ /* 0x000fe2000001ff00 */
[----:B------:R-:W-:Y:S01]  /*02c0*/  IMAD.WIDE R40, R61, 0x4, R76 ;  /* 0x000000043d287825 */ /* 0x000fe200078e024c */
[----:B------:R3:W5:Y:S01]  /*02d0*/  @!P0 LDG.E.EL.128 R20, desc[UR6][R38.64] ;  /* 0x0000000626148981 */ /* 0x000762000c2e1d00 */
[----:B0-----:R-:W-:-:S02]  /*02e0*/  CS2R R30, SRZ ;  /* 0x00000000001e7805 */ /* 0x001fc4000001ff00 */
[----:B------:R-:W-:Y:S01]  /*02f0*/  IMAD.WIDE R42, R67, 0x4, R76 ;  /* 0x00000004432a7825 */ /* 0x000fe200078e024c */
[----:B------:R-:W-:Y:S01]  /*0300*/  CS2R R36, SRZ ;  /* 0x0000000000247805 */ /* 0x000fe2000001ff00 */
[----:B------:R0:W5:Y:S02]  /*0310*/  @!P0 LDG.E.EL.128 R24, desc[UR6][R40.64] ;  /* 0x0000000628188981 */ /* 0x000164000c2e1d00 */
[--C-:B------:R-:W-:Y:S02]  /*0320*/  IMAD.WIDE R74, R59, 0x4, R52.reuse ;  /* 0x000000043b4a7825 */ /* 0x100fe400078e0234 */
[----:B------:R1:W5:Y:S01]  /*0330*/  @!P0 LDG.E.EL.128 R28, desc[UR6][R42.64] ;  /* 0x000000062a1c8981 */ /* 0x000362000c2e1d00 */
[----:B---3--:R-:W-:Y:S01]  /*0340*/  CS2R R38, SRZ ;  /* 0x0000000000267805 */ /* 0x008fe2000001ff00 */
[----:B------:R-:W-:Y:S01]  /*0350*/  IMAD.WIDE R72, R61, 0x4, R52 ;  /* 0x000000043d487825 */ /* 0x000fe200078e0234 */
[----:B0-----:R-:W-:-:S04]  /*0360*/  CS2R R40, SRZ ;  /* 0x0000000000287805 */ /* 0x001fc8000001ff00 */
[----:B------:R0:W5:Y:S01]  /*0370*/  @!P0 LDG.E.EL.128 R36, desc[UR6][R74.64] ;  /* 0x000000064a248981 */ /* 0x000162000c2e1d00 */
[----:B-1----:R-:W-:Y:S02]  /*0380*/  CS2R R42, SRZ ;  /* 0x00000000002a7805 */ /* 0x002fe4000001ff00 */
[----:B------:R-:W-:Y:S02]  /*0390*/  CS2R R56, SRZ ;  /* 0x0000000000387805 */ /* 0x000fe4000001ff00 */
[----:B------:R-:W-:Y:S02]  /*03a0*/  CS2R R48, SRZ ;  /* 0x0000000000307805 */ /* 0x000fe4000001ff00 */
[----:B------:R-:W-:Y:S01]  /*03b0*/  CS2R R50, SRZ ;  /* 0x0000000000327805 */ /* 0x000fe2000001ff00 */
[----:B------:R-:W-:Y:S01]  /*03c0*/  IMAD.WIDE R62, R67, 0x4, R52 ;  /* 0x00000004433e7825 */ /* 0x000fe200078e0234 */
[----:B------:R1:W3:Y:S03]  /*03d0*/  @!P0 LDG.E.EL.128 R40, desc[UR6][R72.64] ;  /* 0x0000000648288981 */ /* 0x0002e6000c2e1d00 */
[----:B0-----:R-:W-:Y:S01]  /*03e0*/  IMAD.WIDE R74, R59, 0x4, R64 ;  /* 0x000000043b4a7825 */ /* 0x001fe200078e0240 */
[----:B------:R-:W-:-:S03]  /*03f0*/  CS2R R58, SRZ ;  /* 0x00000000003a7805 */ /* 0x000fc6000001ff00 */
[----:B------:R-:W-:-:S04]  /*0400*/  IMAD.WIDE R52, R71, 0x4, R52 ;  /* 0x0000000447347825 */ /* 0x000fc800078e0234 */
[----:B-1----:R-:W-:Y:S01]  /*0410*/  IMAD.WIDE R72, R61, 0x4, R64 ;  /* 0x000000043d487825 */ /* 0x002fe200078e0240 */
[----:B------:R0:W3:Y:S01]  /*0420*/  @!P0 LDG.E.EL.128 R48, desc[UR6][R52.64] ;  /* 0x0000000634308981 */ /* 0x0000e2000c2e1d00 */
[----:B------:R-:W-:Y:S02]  /*0430*/  UMOV UR4, 0x400 ;  /* 0x0000040000047882 */ /* 0x000fe40000000000 */
[C---:B------:R-:W-:Y:S01]  /*0440*/  IMAD.WIDE R76, R71.reuse, 0x4, R76 ;  /* 0x00000004474c7825 */ /* 0x040fe200078e024c */
[----:B------:R1:W3:Y:S01]  /*0450*/  @!P0 LDG.E.EL.128 R56, desc[UR6][R72.64] ;  /* 0x0000000648388981 */ /* 0x0002e2000c2e1d00 */
[----:B------:R-:W-:Y:S01]  /*0460*/  CS2R R54, SRZ ;  /* 0x0000000000367805 */ /* 0x000fe2000001ff00 */
[----:B------:R-:W-:Y:S01]  /*0470*/  UPRMT UR4, UR5, 0x654, UR4 ;  /* 0x0000065405047896 */ /* 0x000fe20008000004 */
[----:B------:R-:W-:Y:S02]  /*0480*/  CS2R R32, SRZ ;  /* 0x0000000000207805 */ /* 0x000fe4000001ff00 */
[----:B0-----:R-:W-:Y:S01]  /*0490*/  CS2R R52, SRZ ;  /* 0x0000000000347805 */ /* 0x001fe2000001ff00 */
[----:B-1----:R-:W-:Y:S01]  /*04a0*/  IMAD.WIDE R72, R71, 0x4, R64 ;  /* 0x0000000447487825 */ /* 0x002fe200078e0240 */
[----:B------:R-:W-:-:S02]  /*04b0*/  SHF.R.U32.HI R71, RZ, 0x8, R68 ;  /* 0x00000008ff477819 */ /* 0x000fc40000011644 */
[----:B------:R-:W-:Y:S02]  /*04c0*/  CS2R R34, SRZ ;  /* 0x0000000000227805 */ /* 0x000fe4000001ff00 */
[----:B------:R-:W-:Y:S02]  /*04d0*/  CS2R R44, SRZ ;  /* 0x00000000002c7805 */ /* 0x000fe4000001ff00 */
[----:B------:R-:W-:Y:S02]  /*04e0*/  CS2R R46, SRZ ;  /* 0x00000000002e7805 */ /* 0x000fe4000001ff00 */
[----:B------:R-:W-:Y:S01]  /*04f0*/  SGXT.U32 R71, R71, 0x2 ;  /* 0x000000024747781a */ /* 0x000fe20000000000 */
[----:B------:R0:W3:Y:S01]  /*0500*/  @!P0 LDG.E.EL.128 R52, desc[UR6][R74.64] ;  /* 0x000000064a348981 */ /* 0x0000e2000c2e1d00 */
[----:B------:R-:W-:Y:S02]  /*0510*/  LOP3.LUT R2, R68, 0x3fc, RZ, 0xc0, !PT ;  /* 0x000003fc44027812 */ /* 0x000fe400078ec0ff */
[----:B------:R-:W-:Y:S01]  /*0520*/  LOP3.LUT R70, R71, 0x3fc, R68, 0xf8, !PT ;  /* 0x000003fc47467812 */ /* 0x000fe200078ef844 */
[----:B------:R1:W3:Y:S01]  /*0530*/  @!P0 LDG.E.EL.128 R32, desc[UR6][R76.64] ;  /* 0x000000064c208981 */ /* 0x0002e2000c2e1d00 */
[----:B------:R-:W-:-:S03]  /*0540*/  CS2R R60, SRZ ;  /* 0x00000000003c7805 */ /* 0x000fc6000001ff00 */
[----:B------:R1:W3:Y:S01]  /*0550*/  @!P0 LDG.E.EL.128 R44, desc[UR6][R62.64] ;  /* 0x000000063e2c8981 */ /* 0x0002e2000c2e1d00 */
[----:B0-----:R-:W-:Y:S02]  /*0560*/  LEA R75, R71, UR4, 0x2 ;  /* 0x00000004474b7c11 */ /* 0x001fe4000f8e10ff */
[----:B------:R-:W-:Y:S01]  /*0570*/  LEA R71, R70, UR4, 0x2 ;  /* 0x0000000446477c11 */ /* 0x000fe2000f8e10ff */
[----:B-1----:R-:W-:Y:S01]  /*0580*/  IMAD.WIDE R76, R67, 0x4, R64 ;  /* 0x00000004434c7825 */ /* 0x002fe200078e0240 */
[----:B------:R-:W-:Y:S02]  /*0590*/  CS2R R64, SRZ ;  /* 0x0000000000407805 */ /* 0x000fe4000001ff00 */
[----:B------:R-:W-:Y:S02]  /*05a0*/  CS2R R66, SRZ ;  /* 0x0000000000427805 */ /* 0x000fe4000001ff00 */
[----:B------:R-:W-:Y:S01]  /*05b0*/  CS2R R62, SRZ ;  /* 0x00000000003e7805 */ /* 0x000fe2000001ff00 */
[----:B------:R-:W-:-:S03]  /*05c0*/  IMAD R70, R2, 0x4, R75 ;  /* 0x0000000402467824 */ /* 0x000fc600078e024b */
[----:B------:R0:W3:Y:S04]  /*05d0*/  @!P0 LDG.E.EL.128 R64, desc[UR6][R72.64] ;  /* 0x0000000648408981 */ /* 0x0000e8000c2e1d00 */
[----:B------:R1:W3:Y:S01]  /*05e0*/  @!P0 LDG.E.EL.128 R60, desc[UR6][R76.64] ;  /* 0x000000064c3c8981 */ /* 0x0002e2000c2e1d00 */
[----:B0-----:R-:W-:-:S04]  /*05f0*/  LOP3.LUT R72, R0, 0xff, RZ, 0xc0, !PT ;  /* 0x000000ff00487812 */ /* 0x001fc800078ec0ff */
[----:B------:R-:W-:Y:S01]  /*0600*/  LEA R72, R72, UR4, 0x2 ;  /* 0x0000000448487c11 */ /* 0x000fe2000f8e10ff */
[----:B--2---:R-:W-:Y:S04]  /*0610*/  STS [R71], R4 ;  /* 0x0000000447007388 */ /* 0x004fe80000000800 */
[----:B------:R0:W-:Y:S04]  /*0620*/  STS [R70+0x4], R5 ;  /* 0x0000040546007388 */ /* 0x0001e80000000800 */
[----:B------:R-:W-:Y:S04]  /*0630*/  STS [R70+0x8], R6 ;  /* 0x0000080646007388 */ /* 0x000fe80000000800 */
[----:B------:R-:W-:Y:S01]  /*0640*/  STS [R70+0xc], R7 ;  /* 0x00000c0746007388 */ /* 0x000fe20000000800 */
[----:B0-----:R-:W0:Y:S08]  /*0650*/  LDC.64 R4, c[0x0][0x238] ;  /* 0x00008e00ff047b82 */ /* 0x001e300000000a00 */
[----:B------:R-:W-:Y:S06]  /*0660*/  BAR.SYNC.DEFER_BLOCKING 0x0 ;  /* 0x0000000000007b1d */ /* 0x000fec0000010000 */
[----:B------:R-:W-:Y:S04]  /*0670*/  LDS R75, [R72] ;  /* 0x00000000484b7984 */ /* 0x000fe80000000800 */
[----:B-1----:R-:W-:Y:S04]  /*0680*/  LDS R76, [R72+0x404] ;  /* 0x00040400484c7984 */ /* 0x002fe80000000800 */
[----:B------:R-:W-:Y:S04]  /*0690*/  LDS R74, [R72+0x808] ;  /* 0x00080800484a7984 */ /* 0x000fe80000000800 */
[----:B------:R-:W-:Y:S01]  /*06a0*/  LDS R73, [R72+0xc0c] ;  /* 0x000c0c0048497984 */ /* 0x000fe20000000800 */
[----:B------:R-:W-:Y:S06]  /*06b0*/  BAR.SYNC.DEFER_BLOCKING 0x0 ;  /* 0x0000000000007b1d */ /* 0x000fec0000010000 */
[----:B----4-:R-:W-:Y:S04]  /*06c0*/  STS [R71], R8 ;  /* 0x0000000847007388 */ /* 0x010fe80000000800 */
[----:B------:R-:W-:Y:S04]  /*06d0*/  STS [R70+0x4], R9 ;  /* 0x0000040946007388 */ /* 0x000fe80000000800 */
[----:B------:R-:W-:Y:S04]  /*06e0*/  STS [R70+0x8], R10 ;  /* 0x0000080a46007388 */ /* 0x000fe80000000800 */
[----:B------:R-:W-:Y:S01]  /*06f0*/  STS [R70+0xc], R11 ;  /* 0x00000c0b46007388 */ /* 0x000fe20000000800 */
[----:B------:R-:W-:Y:S06]  /*0700*/  BAR.SYNC.DEFER_BLOCKING 0x0 ;  /* 0x0000000000007b1d */ /* 0x000fec0000010000 */
[----:B------:R-:W-:Y:S04]  /*0710*/  LDS R7, [R72] ;  /* 0x0000000048077984 */ /* 0x000fe80000000800 */
[----:B------:R-:W1:Y:S04]  /*0720*/  LDS R6, [R72+0x404] ;  /* 0x0004040048067984 */ /* 0x000e680000000800 */
[----:B------:R-:W-:Y:S04]  /*0730*/  LDS R77, [R72+0x808] ;  /* 0x00080800484d7984 */ /* 0x000fe80000000800 */
[----:B------:R-:W-:Y:S01]  /*0740*/  LDS R8, [R72+0xc0c] ;  /* 0x000c0c0048087984 */ /* 0x000fe20000000800 */
[----:B------:R-:W-:Y:S06]  /*0750*/  BAR.SYNC.DEFER_BLOCKING 0x0 ;  /* 0x0000000000007b1d */ /* 0x000fec0000010000 */
[----:B------:R-:W-:Y:S04]  /*0760*/  STS [R71], R12 ;  /* 0x0000000c47007388 */ /* 0x000fe80000000800 */
[----:B------:R2:W-:Y:S04]  /*0770*/  STS [R70+0x4], R13 ;  /* 0x0000040d46007388 */ /* 0x0005e80000000800 */
[----:B------:R-:W-:Y:S04]  /*0780*/  STS [R70+0x8], R14 ;  /* 0x0000080e46007388 */ /* 0x000fe80000000800 */
[----:B------:R0:W-:Y:S01]  /*0790*/  STS [R70+0xc], R15 ;  /* 0x00000c0f46007388 */ /* 0x0001e20000000800 */
[----:B------:R-:W-:Y:S06]  /*07a0*/  BAR.SYNC.DEFER_BLOCKING 0x0 ;  /* 0x0000000000007b1d */ /* 0x000fec0000010000 */
[----:B------:R-:W-:Y:S04]  /*07b0*/  LDS R11, [R72] ;  /* 0x00000000480b7984 */ /* 0x000fe80000000800 */
[----:B------:R-:W-:Y:S04]  /*07c0*/  LDS R9, [R72+0x404] ;  /* 0x0004040048097984 */ /* 0x000fe80000000800 */
[----:B------:R-:W-:Y:S04]  /*07d0*/  LDS R10, [R72+0x808] ;  /* 0x00080800480a7984 */ /* 0x000fe80000000800 */
[----:B------:R-:W4:Y:S01]  /*07e0*/  LDS R12, [R72+0xc0c] ;  /* 0x000c0c00480c7984 */ /* 0x000f220000000800 */
[----:B------:R-:W-:Y:S01]  /*07f0*/  BAR.SYNC.DEFER_BLOCKING 0x0 ;  /* 0x0000000000007b1d */ /* 0x000fe20000010000 */
[----:B--2---:R-:W-:-:S04]  /*0800*/  PRMT R13, R0, 0x6540, R69 ;  /* 0x00006540000d7816 */ /* 0x004fc80000000045 */
[C---:B------:R-:W-:Y:S01]  /*0810*/  ISETP.GE.AND P0, PT, R13.reuse, 0x800, PT ;  /* 0x000008000d00780c */ /* 0x040fe20003f06270 */
[----:B------:R-:W-:Y:S04]  /*0820*/  STS [R71], R16 ;  /* 0x0000001047007388 */ /* 0x000fe80000000800 */
[----:B------:R2:W-:Y:S04]  /*0830*/  STS [R70+0x4], R17 ;  /* 0x0000041146007388 */ /* 0x0005e80000000800 */
[----:B------:R1:W-:Y:S04]  /*0840*/  STS [R70+0x8], R18 ;  /* 0x0000081246007388 */ /* 0x0003e80000000800 */
[----:B------:R1:W-:Y:S01]  /*0850*/  STS [R70+0xc], R19 ;  /* 0x00000c1346007388 */ /* 0x0003e20000000800 */
[C---:B0-----:R-:W-:Y:S01]  /*0860*/  IMAD.WIDE R14, R13.reuse, 0x4, R4 ;  /* 0x000000040d0e7825 */ /* 0x041fe200078e0204 */
[----:B--2---:R-:W-:Y:S01]  /*0870*/  CS2R R16, SRZ ;  /* 0x0000000000107805 */ /* 0x004fe2000001ff00 */
[----:B------:R-:W0:Y:S08]  /*0880*/  LDC.64 R4, c[0x0][0x230] ;  /* 0x00008c00ff047b82 */ /* 0x000e300000000a00 */
[----:B------:R-:W-:Y:S06]  /*0890*/  BAR.SYNC.DEFER_BLOCKING 0x0 ;  /* 0x0000000000007b1d */ /* 0x000fec0000010000 */
[----:B------:R0:W2:Y:S01]  /*08a0*/  @!P0 LDG.E.EL R16, desc[UR6][R14.64] ;  /* 0x000000060e108981 */ /* 0x0000a2000c2e1900 */
[----:B------:R-:W-:Y:S01]  /*08b0*/  HFMA2.MMA R71, -RZ, RZ, 0, 0 ;  /* 0x00000000ff477435 */ /* 0x000fe200000001ff */
[----:B0-----:R-:W-:-:S02]  /*08c0*/  IMAD.WIDE R14, R13, 0x4, R4 ;  /* 0x000000040d0e7825 */ /* 0x001fc400078e0204 */
[----:B------:R-:W0:Y:S07]  /*08d0*/  LDC.64 R4, c[0x0][0x240] ;  /* 0x00009000ff047b82 */ /* 0x000e2e0000000a00 */
[----:B------:R0:W4:Y:S02]  /*08e0*/  @!P0 LDG.E.EL R71, desc[UR6][R14.64] ;  /* 0x000000060e478981 */ /* 0x000124000c2e1900 */
[----:B0-----:R-:W-:Y:S02]  /*08f0*/  IMAD.WIDE R14, R13, 0x4, R4 ;  /* 0x000000040d0e7825 */ /* 0x001fe400078e0204 */
[----:B------:R-:W0:Y:S01]  /*0900*/  LDC.64 R4, c[0x0][0x248] ;  /* 0x00009200ff047b82 */ /* 0x000e220000000a00 */
[----:B-1----:R-:W-:-:S02]  /*0910*/  MOV R18, RZ ;  /* 0x000000ff00127202 */ /* 0x002fc40000000f00 */
[----:B------:R-:W4:Y:S01]  /*0920*/  @!P0 LDG.E.EL R17, desc[UR6][R14.64] ;  /* 0x000000060e118981 */ /* 0x000f22000c2e1900 */
[----:B0-----:R-:W-:-:S05]  /*0930*/  IMAD.WIDE R4, R13, 0x4, R4 ;  /* 0x000000040d047825 */ /* 0x001fca00078e0204 */
[----:B------:R3:W4:Y:S01]  /*0940*/  @!P0 LDG.E.EL R18, desc[UR6][R4.64] ;  /* 0x0000000604128981 */ /* 0x000722000c2e1900 */
[----:B-----5:R-:W-:Y:S01]  /*0950*/  FADD R13, R36, R20 ;  /* 0x00000014240d7221 */ /* 0x020fe20000000000 */
[----:B------:R-:W-:Y:S02]  /*0960*/  IMAD.SHL.U32 R19, R0, 0x10, RZ ;  /* 0x0000001000137824 */ /* 0x000fe400078e00ff */
[----:B---3--:R-:W-:Y:S01]  /*0970*/  FADD R5, R40, R24 ;  /* 0x0000001828057221 */ /* 0x008fe20000000000 */
[----:B------:R-:W-:Y:S01]  /*0980*/  FADD R4, R41, R25 ;  /* 0x0000001929047221 */ /* 0x000fe20000000000 */
[----:B------:R-:W-:Y:S01]  /*0990*/  FADD R24, R45, R29 ;  /* 0x0000001d2d187221 */ /* 0x000fe20000000000 */
[----:B------:R-:W-:Y:S01]  /*09a0*/  FADD R25, R46, R30 ;  /* 0x0000001e2e197221 */ /* 0x000fe20000000000 */
[----:B------:R-:W-:Y:S01]  /*09b0*/  FADD R29, R50, R34 ;  /* 0x00000022321d7221 */ /* 0x000fe20000000000 */
[----:B------:R-:W0:Y:S04]  /*09c0*/  LDS R30, [R72+0x808] ;  /* 0x00080800481e7984 */ /* 0x000e280000000800 */
[----:B------:R-:W-:Y:S01]  /*09d0*/  LDS R34, [R72+0x404] ;  /* 0x0004040048227984 */ /* 0x000fe20000000800 */
[----:B------:R-:W-:Y:S01]  /*09e0*/  FADD R20, R37, R21 ;  /* 0x0000001525147221 */ /* 0x000fe20000000000 */
[----:B------:R-:W-:Y:S01]  /*09f0*/  FADD R21, R42, R26 ;  /* 0x0000001a2a157221 */ /* 0x000fe20000000000 */
[----:B------:R-:W-:Y:S01]  /*0a00*/  FADD R26, R47, R31 ;  /* 0x0000001f2f1a7221 */ /* 0x000fe20000000000 */
[----:B------:R-:W-:Y:S01]  /*0a10*/  FADD R66, R29, R66 ;  /* 0x000000421d427221 */ /* 0x000fe20000000000 */
[----:B------:R-:W-:Y:S01]  /*0a20*/  FADD R13, R13, R52 ;  /* 0x000000340d0d7221 */ /* 0x000fe20000000000 */
[----:B------:R-:W-:Y:S01]  /*0a30*/  FADD R20, R20, R53 ;  /* 0x0000003514147221 */ /* 0x000fe20000000000 */
[----:B------:R-:W-:-:S02]  /*0a40*/  IMAD.MOV.U32 R40, RZ, RZ, 0x3e800000 ;  /* 0x3e800000ff287424 */ /* 0x000fc400078e00ff */
[----:B------:R-:W-:Y:S01]  /*0a50*/  FADD R5, R5, R56 ;  /* 0x0000003805057221 */ /* 0x000fe20000000000 */
[----:B------:R-:W-:Y:S01]  /*0a60*/  FADD R4, R4, R57 ;  /* 0x0000003904047221 */ /* 0x000fe20000000000 */
[----:B------:R-:W-:Y:S01]  /*0a70*/  FADD R21, R21, R58 ;  /* 0x0000003a15157221 */ /* 0x000fe20000000000 */
[----:B------:R-:W-:Y:S01]  /*0a80*/  FADD R24, R24, R61 ;  /* 0x0000003d18187221 */ /* 0x000fe20000000000 */
[----:B------:R-:W-:Y:S01]  /*0a90*/  FADD R25, R25, R62 ;  /* 0x0000003e19197221 */ /* 0x000fe20000000000 */
[----:B------:R-:W-:Y:S01]  /*0aa0*/  FADD R26, R26, R63 ;  /* 0x0000003f1a1a7221 */ /* 0x000fe20000000000 */
[----:B--2---:R-:W-:-:S04]  /*0ab0*/  FADD R36, R16, 9.9999997473787516356e-06 ;  /* 0x3727c5ac10247421 */ /* 0x004fc80000000000 */
[----:B------:R1:W2:Y:S01]  /*0ac0*/  MUFU.SQRT R14, R36 ;  /* 0x00000024000e7308 */ /* 0x0002a20000002000 */
[----:B------:R-:W-:Y:S01]  /*0ad0*/  LOP3.LUT R16, R19, 0xff0, RZ, 0xc0, !PT ;  /* 0x00000ff013107812 */ /* 0x000fe200078ec0ff */
[----:B------:R-:W-:Y:S01]  /*0ae0*/  FADD R19, R38, R22 ;  /* 0x0000001626137221 */ /* 0x000fe20000000000 */
[----:B------:R-:W-:Y:S01]  /*0af0*/  FADD R22, R43, R27 ;  /* 0x0000001b2b167221 */ /* 0x000fe20000000000 */
[----:B------:R-:W-:Y:S01]  /*0b00*/  FADD R27, R48, R32 ;  /* 0x00000020301b7221 */ /* 0x000fe20000000000 */
[----:B------:R-:W-:Y:S01]  /*0b10*/  IADD3 R15, R16, UR4, RZ ;  /* 0x00000004100f7c10 */ /* 0x000fe2000fffe0ff */
[----:B------:R-:W-:Y:S04]  /*0b20*/  LDS R32, [R72+0xc0c] ;  /* 0x000c0c0048207984 */ /* 0x000fe80000000800 */
[----:B-1----:R-:W1:Y:S01]  /*0b30*/  LDS R36, [R72] ;  /* 0x0000000048247984 */ /* 0x002e620000000800 */
[----:B--2---:R-:W-:-:S02]  /*0b40*/  FSETP.GT.AND P0, PT, R14, 8.50705917302346158658e+37, PT ;  /* 0x7e8000000e00780b */ /* 0x004fc40003f04000 */
[----:B------:R-:W-:Y:S02]  /*0b50*/  FSETP.GEU.AND P1, PT, R14, 1.175494350822287508e-38, PT ;  /* 0x008000000e00780b */ /* 0x000fe40003f2e000 */
[----:B------:R-:W-:Y:S01]  /*0b60*/  LEA R15, R16, R15, 0x2 ;  /* 0x0000000f100f7211 */ /* 0x000fe200078e10ff */
[----:B------:R-:W-:Y:S01]  /*0b70*/  FADD R16, R39, R23 ;  /* 0x0000001727107221 */ /* 0x000fe20000000000 */
[----:B------:R-:W-:Y:S01]  /*0b80*/  FADD R23, R44, R28 ;  /* 0x0000001c2c177221 */ /* 0x000fe20000000000 */
[----:B------:R-:W-:Y:S01]  /*0b90*/  FADD R28, R49, R33 ;  /* 0x00000021311c7221 */ /* 0x000fe20000000000 */
[----:B------:R-:W-:-:S05]  /*0ba0*/  SHF.R.U32.HI R33, RZ, 0x8, R68 ;  /* 0x00000008ff217819 */ /* 0x000fca0000011644 */
[----:B------:R-:W-:Y:S01]  /*0bb0*/  @P0 FMUL R14, R14, 0.25 ;  /* 0x3e8000000e0e0820 */ /* 0x000fe20000400000 */
[----:B------:R-:W-:-:S03]  /*0bc0*/  SGXT.U32 R33, R33, 0x2 ;  /* 0x000000022121781a */ /* 0x000fc60000000000 */
[----:B------:R-:W-:Y:S01]  /*0bd0*/  @!P1 FMUL R14, R14, 16777216 ;  /* 0x4b8000000e0e9820 */ /* 0x000fe20000400000 */
[----:B------:R-:W-:-:S03]  /*0be0*/  LEA R29, R33, UR4, 0x2 ;  /* 0x00000004211d7c11 */ /* 0x000fc6000f8e10ff */
[----:B------:R2:W3:Y:S01]  /*0bf0*/  MUFU.RCP R31, R14 ;  /* 0x0000000e001f7308 */ /* 0x0004e20000001000 */
[----:B------:R-:W-:Y:S01]  /*0c00*/  FADD R19, R19, R54 ;  /* 0x0000003613137221 */ /* 0x000fe20000000000 */
[----:B------:R-:W-:Y:S01]  /*0c10*/  FADD R16, R16, R55 ;  /* 0x0000003710107221 */ /* 0x000fe20000000000 */
[----:B------:R-:W-:Y:S02]  /*0c20*/  LEA R29, R2, R29, 0x2 ;  /* 0x0000001d021d7211 */ /* 0x000fe400078e10ff */
[----:B--2---:R-:W-:-:S04]  /*0c30*/  LOP3.LUT R14, R33, 0x3fc, R68, 0xf8, !PT ;  /* 0x000003fc210e7812 */ /* 0x004fc800078ef844 */
[----:B------:R-:W-:Y:S01]  /*0c40*/  LEA R14, R14, UR4, 0x2 ;  /* 0x000000040e0e7c11 */ /* 0x000fe2000f8e10ff */
[----:B------:R-:W-:Y:S01]  /*0c50*/  BAR.SYNC.DEFER_BLOCKING 0x0 ;  /* 0x0000000000007b1d */ /* 0x000fe20000010000 */
[----:B------:R-:W-:Y:S01]  /*0c60*/  FSEL R40, R40, 1, P0 ;  /* 0x3f80000028287808 */ /* 0x000fe20000000000 */
[----:B----4-:R-:W-:Y:S01]  /*0c70*/  FADD R44, R6, -R71 ;  /* 0x80000047062c7221 */ /* 0x010fe20000000000 */
[----:B------:R-:W-:-:S03]  /*0c80*/  LOP3.LUT R6, R0, 0xff, RZ, 0xc0, !PT ;  /* 0x000000ff00067812 */ /* 0x000fc600078ec0ff */
[----:B------:R-:W-:Y:S01]  /*0c90*/  @!P1 FMUL R40, R40, 16777216 ;  /* 0x4b80000028289820 */ /* 0x000fe20000400000 */
[----:B------:R-:W-:Y:S04]  /*0ca0*/  STS [R14], R13 ;  /* 0x0000000d0e007388 */ /* 0x000fe80000000800 */
[----:B------:R-:W-:Y:S04]  /*0cb0*/  STS [R29+0x4], R20 ;  /* 0x000004141d007388 */ /* 0x000fe80000000800 */
[----:B------:R-:W-:Y:S04]  /*0cc0*/  STS [R29+0x8], R19 ;  /* 0x000008131d007388 */ /* 0x000fe80000000800 */
[----:B------:R-:W-:Y:S01]  /*0cd0*/  STS [R29+0xc], R16 ;  /* 0x00000c101d007388 */ /* 0x000fe20000000800 */
[--C-:B------:R-:W-:Y:S01]  /*0ce0*/  FADD R12, R12, -R71.reuse ;  /* 0x800000470c0c7221 */ /* 0x100fe20000000000 */
[--C-:B------:R-:W-:Y:S01]  /*0cf0*/  FADD R10, R10, -R71.reuse ;  /* 0x800000470a0a7221 */ /* 0x100fe20000000000 */
[----:B------:R-:W-:Y:S01]  /*0d00*/  FADD R8, R8, -R71 ;  /* 0x8000004708087221 */ /* 0x000fe20000000000 */
[----:B---3--:R-:W-:Y:S01]  /*0d10*/  FMUL R31, R31, R40 ;  /* 0x000000281f1f7220 */ /* 0x008fe20000400000 */
[----:B------:R-:W-:Y:S01]  /*0d20*/  LEA R6, R6, UR4, 0x2 ;  /* 0x0000000406067c11 */ /* 0x000fe2000f8e10ff */
[----:B------:R-:W-:Y:S01]  /*0d30*/  BAR.SYNC.DEFER_BLOCKING 0x0 ;  /* 0x0000000000007b1d */ /* 0x000fe20000010000 */
[----:B------:R-:W-:Y:S01]  /*0d40*/  FADD R38, R51, R35 ;  /* 0x0000002333267221 */ /* 0x000fe20000000000 */
[----:B------:R-:W-:Y:S01]  /*0d50*/  FADD R40, R11, -R71 ;  /* 0x800000470b287221 */ /* 0x000fe20000000000 */
[C---:B------:R-:W-:Y:S01]  /*0d60*/  FMUL R45, R31.reuse, R8 ;  /* 0x000000081f2d7220 */ /* 0x040fe20000400000 */
[C---:B------:R-:W-:Y:S01]  /*0d70*/  FMUL R51, R31.reuse, R10 ;  /* 0x0000000a1f337220 */ /* 0x040fe20000400000 */
[----:B------:R-:W-:Y:S01]  /*0d80*/  FMUL R53, R31, R12 ;  /* 0x0000000c1f357220 */ /* 0x000fe20000400000 */
[----:B------:R-:W2:Y:S04]  /*0d90*/  LDS R8, [R6] ;  /* 0x0000000006087984 */ /* 0x000ea80000000800 */
[----:B------:R-:W3:Y:S04]  /*0da0*/  LDS R10, [R6+0x404] ;  /* 0x00040400060a7984 */ /* 0x000ee80000000800 */
[----:B------:R-:W-:Y:S04]  /*0db0*/  LDS R11, [R6+0x808] ;  /* 0x00080800060b7984 */ /* 0x000fe80000000800 */
[----:B------:R-:W-:Y:S01]  /*0dc0*/  LDS R12, [R6+0xc0c] ;  /* 0x000c0c00060c7984 */ /* 0x000fe20000000800 */
[----:B------:R-:W-:Y:S01]  /*0dd0*/  BAR.SYNC.DEFER_BLOCKING 0x0 ;  /* 0x0000000000007b1d */ /* 0x000fe20000010000 */
[----:B------:R-:W-:-:S05]  /*0de0*/  FADD R22, R22, R59 ;  /* 0x0000003b16167221 */ /* 0x000fca0000000000 */
[----:B------:R-:W-:Y:S04]  /*0df0*/  STS [R14], R5 ;  /* 0x000000050e007388 */ /* 0x000fe80000000800 */
[----:B------:R4:W-:Y:S04]  /*0e00*/  STS [R29+0x4], R4 ;  /* 0x000004041d007388 */ /* 0x0009e80000000800 */
[----:B------:R-:W-:Y:S04]  /*0e10*/  STS [R29+0x8], R21 ;  /* 0x000008151d007388 */ /* 0x000fe80000000800 */
[----:B------:R-:W-:Y:S01]  /*0e20*/  STS [R29+0xc], R22 ;  /* 0x00000c161d007388 */ /* 0x000fe20000000800 */
[----:B------:R-:W-:Y:S01]  /*0e30*/  BAR.SYNC.DEFER_BLOCKING 0x0 ;  /* 0x0000000000007b1d */ /* 0x000fe20000010000 */
[----:B------:R-:W-:-:S05]  /*0e40*/  FADD R23, R23, R60 ;  /* 0x0000003c17177221 */ /* 0x000fca0000000000 */
[----:B------:R-:W-:Y:S04]  /*0e50*/  LDS R13, [R6] ;  /* 0x00000000060d7984 */ /* 0x000fe80000000800 */
[----:B------:R-:W-:Y:S04]  /*0e60*/  LDS R16, [R6+0x404] ;  /* 0x0004040006107984 */ /* 0x000fe80000000800 */
[----:B------:R-:W5:Y:S04]  /*0e70*/  LDS R19, [R6+0x808] ;  /* 0x0008080006137984 */ /* 0x000f680000000800 */
[----:B------:R-:W1:Y:S01]  /*0e80*/  LDS R20, [R6+0xc0c] ;  /* 0x000c0c0006147984 */ /* 0x000e620000000800 */
[----:B------:R-:W-:Y:S01]  /*0e90*/  BAR.SYNC.DEFER_BLOCKING 0x0 ;  /* 0x0000000000007b1d */ /* 0x000fe20000010000 */
[----:B0-----:R-:W-:-:S05]  /*0ea0*/  FADD R30, R30, -R71 ;  /* 0x800000471e1e7221 */ /* 0x001fca0000000000 */
[----:B------:R-:W-:Y:S04]  /*0eb0*/  STS [R14], R23 ;  /* 0x000000170e007388 */ /* 0x000fe80000000800 */
[----:B------:R-:W-:Y:S04]  /*0ec0*/  STS [R29+0x4], R24 ;  /* 0x000004181d007388 */ /* 0x000fe80000000800 */
[----:B------:R-:W-:Y:S04]  /*0ed0*/  STS [R29+0x8], R25 ;  /* 0x000008191d007388 */ /* 0x000fe80000000800 */
[----:B------:R-:W-:Y:S01]  /*0ee0*/  STS [R29+0xc], R26 ;  /* 0x00000c1a1d007388 */ /* 0x000fe20000000800 */
[----:B------:R-:W-:Y:S01]  /*0ef0*/  BAR.SYNC.DEFER_BLOCKING 0x0 ;  /* 0x0000000000007b1d */ /* 0x000fe20000010000 */
[----:B------:R-:W-:Y:S01]  /*0f00*/  FADD R67, R38, R67 ;  /* 0x0000004326437221 */ /* 0x000fe20000000000 */
[----:B------:R-:W-:Y:S01]  /*0f10*/  FADD R38, R9, -R71 ;  /* 0x8000004709267221 */ /* 0x000fe20000000000 */
[----:B------:R-:W-:Y:S01]  /*0f20*/  FMUL R59, R31, R30 ;  /* 0x0000001e1f3b7220 */ /* 0x000fe20000400000 */
[----:B------:R-:W-:-:S02]  /*0f30*/  FADD R27, R27, R64 ;  /* 0x000000401b1b7221 */ /* 0x000fc40000000000 */
[----:B------:R-:W0:Y:S04]  /*0f40*/  LDS R21, [R6] ;  /* 0x0000000006157984 */ /* 0x000e280000000800 */
[----:B------:R-:W-:Y:S04]  /*0f50*/  LDS R22, [R6+0x404] ;  /* 0x0004040006167984 */ /* 0x000fe80000000800 */
[----:B------:R-:W-:Y:S04]  /*0f60*/  LDS R30, [R6+0x808] ;  /* 0x00080800061e7984 */ /* 0x000fe80000000800 */
[----:B------:R-:W0:Y:S01]  /*0f70*/  LDS R9, [R6+0xc0c] ;  /* 0x000c0c0006097984 */ /* 0x000e220000000800 */
[----:B------:R-:W-:Y:S01]  /*0f80*/  BAR.SYNC.DEFER_BLOCKING 0x0 ;  /* 0x0000000000007b1d */ /* 0x000fe20000010000 */
[----:B------:R-:W-:Y:S01]  /*0f90*/  FADD R28, R28, R65 ;  /* 0x000000411c1c7221 */ /* 0x000fe20000000000 */
[--C-:B------:R-:W-:Y:S01]  /*0fa0*/  FADD R42, R77, -R71.reuse ;  /* 0x800000474d2a7221 */ /* 0x100fe20000000000 */
[--C-:B------:R-:W-:Y:S01]  /*0fb0*/  FADD R46, R7, -R71.reuse ;  /* 0x80000047072e7221 */ /* 0x100fe20000000000 */
[--C-:B------:R-:W-:Y:S01]  /*0fc0*/  FADD R48, R73, -R71.reuse ;  /* 0x8000004749307221 */ /* 0x100fe20000000000 */
[--C-:B------:R-:W-:Y:S01]  /*0fd0*/  FADD R74, R74, -R71.reuse ;  /* 0x800000474a4a7221 */ /* 0x100fe20000000000 */
[--C-:B------:R-:W-:Y:S01]  /*0fe0*/  FADD R76, R76, -R71.reuse ;  /* 0x800000474c4c7221 */ /* 0x100fe20000000000 */
[----:B------:R-:W-:Y:S04]  /*0ff0*/  STS [R14], R27 ;  /* 0x0000001b0e007388 */ /* 0x000fe80000000800 */
[----:B------:R0:W-:Y:S04]  /*1000*/  STS [R29+0x4], R28 ;  /* 0x0000041c1d007388 */ /* 0x0001e80000000800 */
[----:B------:R-:W-:Y:S04]  /*1010*/  STS [R29+0x8], R66 ;  /* 0x000008421d007388 */ /* 0x000fe80000000800 */
[----:B------:R-:W-:Y:S01]  /*1020*/  STS [R29+0xc], R67 ;  /* 0x00000c431d007388 */ /* 0x000fe20000000800 */
[----:B------:R-:W-:Y:S01]  /*1030*/  BAR.SYNC.DEFER_BLOCKING 0x0 ;  /* 0x0000000000007b1d */ /* 0x000fe20000010000 */
[--C-:B------:R-:W-:Y:S01]  /*1040*/  FADD R50, R75, -R71.reuse ;  /* 0x800000474b327221 */ /* 0x100fe20000000000 */
[--C-:B-1----:R-:W-:Y:S01]  /*1050*/  FADD R36, R36, -R71.reuse ;  /* 0x8000004724247221 */ /* 0x102fe20000000000 */
[--C-:B------:R-:W-:Y:S01]  /*1060*/  FADD R34, R34, -R71.reuse ;  /* 0x8000004722227221 */ /* 0x100fe20000000000 */
[----:B------:R-:W-:Y:S01]  /*1070*/  FADD R32, R32, -R71 ;  /* 0x8000004720207221 */ /* 0x000fe20000000000 */
[C---:B------:R-:W-:Y:S01]  /*1080*/  FMUL R7, R31.reuse, R50 ;  /* 0x000000321f077220 */ /* 0x040fe20000400000 */
        /* <DEDUP_REMOVED lines=10> */
[----:B------:R-:W-:Y:S01]  /*1130*/  FMUL R31, R31, R32 ;  /* 0x000000201f1f7220 */ /* 0x000fe20000400000 */
[-CC-:B------:R-:W-:Y:S01]  /*1140*/  FFMA R32, R53, R17.reuse, R18.reuse ;  /* 0x0000001135207223 */ /* 0x180fe20000000012 */
[-CC-:B------:R-:W-:Y:S01]  /*1150*/  FFMA R51, R51, R17.reuse, R18.reuse ;  /* 0x0000001133337223 */ /* 0x180fe20000000012 */
[-CC-:B------:R-:W-:Y:S01]  /*1160*/  FFMA R49, R49, R17.reuse, R18.reuse ;  /* 0x0000001131317223 */ /* 0x180fe20000000012 */
[-CC-:B------:R-:W-:Y:S01]  /*1170*/  FFMA R34, R47, R17.reuse, R18.reuse ;  /* 0x000000112f227223 */ /* 0x180fe20000000012 */
[-CC-:B------:R-:W-:Y:S01]  /*1180*/  FFMA R45, R45, R17.reuse, R18.reuse ;  /* 0x000000112d2d7223 */ /* 0x180fe20000000012 */
[-CC-:B----4-:R-:W-:Y:S01]  /*1190*/  FFMA R4, R43, R17.reuse, R18.reuse ;  /* 0x000000112b047223 */ /* 0x190fe20000000012 */
[-CC-:B------:R-:W-:Y:S01]  /*11a0*/  FFMA R41, R41, R17.reuse, R18.reuse ;  /* 0x0000001129297223 */ /* 0x180fe20000000012 */
[-CC-:B------:R-:W-:Y:S01]  /*11b0*/  FFMA R36, R39, R17.reuse, R18.reuse ;  /* 0x0000001127247223 */ /* 0x180fe20000000012 */
[-CC-:B------:R-:W-:Y:S01]  /*11c0*/  FFMA R37, R37, R17.reuse, R18.reuse ;  /* 0x0000001125257223 */ /* 0x180fe20000000012 */
[-CC-:B0-----:R-:W-:Y:S01]  /*11d0*/  FFMA R28, R35, R17.reuse, R18.reuse ;  /* 0x00000011231c7223 */ /* 0x181fe20000000012 */
[-CC-:B------:R-:W-:Y:S01]  /*11e0*/  FFMA R33, R33, R17.reuse, R18.reuse ;  /* 0x0000001121217223 */ /* 0x180fe20000000012 */
[-CC-:B------:R-:W-:Y:S01]  /*11f0*/  FFMA R7, R7, R17.reuse, R18.reuse ;  /* 0x0000001107077223 */ /* 0x180fe20000000012 */
[----:B------:R-:W0:Y:S01]  /*1200*/  LDS R23, [R6+0x404] ;  /* 0x0004040006177984 */ /* 0x000e220000000800 */
[-CC-:B------:R-:W-:Y:S01]  /*1210*/  FFMA R55, R55, R17.reuse, R18.reuse ;  /* 0x0000001137377223 */ /* 0x180fe20000000012 */
[-CC-:B------:R-:W-:Y:S01]  /*1220*/  FFMA R26, R57, R17.reuse, R18.reuse ;  /* 0x00000011391a7223 */ /* 0x180fe20000000012 */
[-CC-:B------:R-:W-:Y:S01]  /*1230*/  FFMA R59, R59, R17.reuse, R18.reuse ;  /* 0x000000113b3b7223 */ /* 0x180fe20000000012 */
[----:B------:R-:W-:Y:S01]  /*1240*/  LDS R14, [R6] ;  /* 0x00000000060e7984 */ /* 0x000fe20000000800 */
[----:B------:R-:W-:-:S03]  /*1250*/  FFMA R18, R31, R17, R18 ;  /* 0x000000111f127223 */ /* 0x000fc60000000012 */
[----:B------:R-:W-:Y:S04]  /*1260*/  LDS R24, [R6+0x808] ;  /* 0x0008080006187984 */ /* 0x000fe80000000800 */
[----:B------:R1:W4:Y:S01]  /*1270*/  LDS R17, [R6+0xc0c] ;  /* 0x000c0c0006117984 */ /* 0x0003220000000800 */
[C---:B--2---:R-:W-:Y:S01]  /*1280*/  FSETP.GEU.AND P2, PT, R8.reuse, -R7, PT ;  /* 0x800000070800720b */ /* 0x044fe20003f4e000 */
[----:B------:R-:W-:Y:S01]  /*1290*/  FADD R7, R8, R7 ;  /* 0x0000000708077221 */ /* 0x000fe20000000000 */
[C---:B---3--:R-:W-:Y:S01]  /*12a0*/  FADD R5, R10.reuse, R33 ;  /* 0x000000210a057221 */ /* 0x048fe20000000000 */
[----:B------:R-:W-:Y:S01]  /*12b0*/  FSETP.GEU.AND P3, PT, R10, -R33, PT ;  /* 0x800000210a00720b */ /* 0x000fe20003f6e000 */
[C---:B-----5:R-:W-:Y:S01]  /*12c0*/  FADD R10, R19.reuse, R4 ;  /* 0x00000004130a7221 */ /* 0x060fe20000000000 */
[----:B------:R-:W-:Y:S01]  /*12d0*/  FSETP.GEU.AND P1, PT, R19, -R4, PT ;  /* 0x800000041300720b */ /* 0x000fe20003f2e000 */
[----:B------:R-:W-:Y:S01]  /*12e0*/  FADD R8, R13, R36 ;  /* 0x000000240d087221 */ /* 0x000fe20000000000 */
[C---:B------:R-:W-:Y:S01]  /*12f0*/  FSETP.GEU.AND P4, PT, R11.reuse, -R28, PT ;  /* 0x8000001c0b00720b */ /* 0x040fe20003f8e000 */
[----:B------:R-:W-:Y:S01]  /*1300*/  FADD R11, R11, R28 ;  /* 0x0000001c0b0b7221 */ /* 0x000fe20000000000 */
[----:B------:R-:W-:-:S02]  /*1310*/  FSEL R4, R7, RZ, P2 ;  /* 0x000000ff07047208 */ /* 0x000fc40001000000 */
[C---:B------:R-:W-:Y:S01]  /*1320*/  FSETP.GEU.AND P5, PT, R12.reuse, -R37, PT ;  /* 0x800000250c00720b */ /* 0x040fe20003fae000 */
[----:B------:R-:W-:Y:S01]  /*1330*/  FADD R12, R12, R37 ;  /* 0x000000250c0c7221 */ /* 0x000fe20000000000 */
[----:B------:R-:W-:Y:S02]  /*1340*/  FSETP.GEU.AND P6, PT, R13, -R36, PT ;  /* 0x800000240d00720b */ /* 0x000fe40003fce000 */
[C---:B------:R-:W-:Y:S01]  /*1350*/  FSETP.GEU.AND P0, PT, R16.reuse, -R41, PT ;  /* 0x800000291000720b */ /* 0x040fe20003f0e000 */
[----:B------:R-:W-:Y:S01]  /*1360*/  FADD R16, R16, R41 ;  /* 0x0000002910107221 */ /* 0x000fe20000000000 */
[C---:B------:R-:W-:Y:S01]  /*1370*/  FSETP.GEU.AND P2, PT, R20.reuse, -R45, PT ;  /* 0x8000002d1400720b */ /* 0x040fe20003f4e000 */
[----:B------:R-:W-:Y:S01]  /*1380*/  FADD R20, R20, R45 ;  /* 0x0000002d14147221 */ /* 0x000fe20000000000 */
[----:B------:R-:W-:Y:S02]  /*1390*/  FSEL R5, R5, RZ, P3 ;  /* 0x000000ff05057208 */ /* 0x000fe40001800000 */
[C---:B------:R-:W-:Y:S01]  /*13a0*/  FSETP.GEU.AND P3, PT, R21.reuse, -R34, PT ;  /* 0x800000221500720b */ /* 0x040fe20003f6e000 */
[----:B------:R-:W-:Y:S01]  /*13b0*/  FADD R21, R21, R34 ;  /* 0x0000002215157221 */ /* 0x000fe20000000000 */
[----:B------:R-:W-:Y:S01]  /*13c0*/  FSEL R8, R8, RZ, P6 ;  /* 0x000000ff08087208 */ /* 0x000fe20003000000 */
[----:B------:R-:W-:Y:S01]  /*13d0*/  FADD R19, R9, R32 ;  /* 0x0000002009137221 */ /* 0x000fe20000000000 */
[----:B-1----:R-:W-:-:S02]  /*13e0*/  FSEL R6, R11, RZ, P4 ;  /* 0x000000ff0b067208 */ /* 0x002fc40002000000 */
[----:B------:R-:W-:Y:S02]  /*13f0*/  FSETP.GEU.AND P6, PT, R9, -R32, PT ;  /* 0x800000200900720b */ /* 0x000fe40003fce000 */
[----:B------:R-:W-:Y:S02]  /*1400*/  FSEL R10, R10, RZ, P1 ;  /* 0x000000ff0a0a7208 */ /* 0x000fe40000800000 */
[C---:B------:R-:W-:Y:S01]  /*1410*/  FSETP.GEU.AND P4, PT, R22.reuse, -R49, PT ;  /* 0x800000311600720b */ /* 0x040fe20003f8e000 */
[----:B------:R-:W-:Y:S01]  /*1420*/  FADD R22, R22, R49 ;  /* 0x0000003116167221 */ /* 0x000fe20000000000 */
[----:B------:R-:W-:Y:S01]  /*1430*/  FSEL R7, R12, RZ, P5 ;  /* 0x000000ff0c077208 */ /* 0x000fe20002800000 */
[----:B------:R-:W-:Y:S01]  /*1440*/  BAR.SYNC.DEFER_BLOCKING 0x0 ;  /* 0x0000000000007b1d */ /* 0x000fe20000010000 */
[----:B------:R-:W-:Y:S02]  /*1450*/  FSEL R9, R16, RZ, P0 ;  /* 0x000000ff10097208 */ /* 0x000fe40000000000 */
[C---:B0-----:R-:W-:Y:S01]  /*1460*/  FSETP.GEU.AND P1, PT, R23.reuse, -R26, PT ;  /* 0x8000001a1700720b */ /* 0x041fe20003f2e000 */
[----:B------:R-:W-:Y:S01]  /*1470*/  FADD R23, R23, R26 ;  /* 0x0000001a17177221 */ /* 0x000fe20000000000 */
[----:B------:R-:W-:Y:S01]  /*1480*/  FSEL R11, R20, RZ, P2 ;  /* 0x000000ff140b7208 */ /* 0x000fe20001000000 */
[----:B----4-:R-:W-:Y:S01]  /*1490*/  FADD R12, R17, R18 ;  /* 0x00000012110c7221 */ /* 0x010fe20000000000 */
[C---:B------:R-:W-:Y:S01]  /*14a0*/  FSETP.GEU.AND P5, PT, R30.reuse, -R51, PT ;  /* 0x800000331e00720b */ /* 0x040fe20003fae000 */
[----:B------:R-:W-:Y:S01]  /*14b0*/  FADD R30, R30, R51 ;  /* 0x000000331e1e7221 */ /* 0x000fe20000000000 */
[C---:B------:R-:W-:Y:S01]  /*14c0*/  FSETP.GEU.AND P0, PT, R14.reuse, -R55, PT ;  /* 0x800000370e00720b */ /* 0x040fe20003f0e000 */
[----:B------:R-:W-:Y:S01]  /*14d0*/  FADD R14, R14, R55 ;  /* 0x000000370e0e7221 */ /* 0x000fe20000000000 */
[C---:B------:R-:W-:Y:S01]  /*14e0*/  FSETP.GEU.AND P2, PT, R24.reuse, -R59, PT ;  /* 0x8000003b1800720b */ /* 0x040fe20003f4e000 */
[----:B------:R-:W-:Y:S01]  /*14f0*/  FADD R24, R24, R59 ;  /* 0x0000003b18187221 */ /* 0x000fe20000000000 */
[----:B------:R-:W-:-:S02]  /*1500*/  FSEL R16, R21, RZ, P3 ;  /* 0x000000ff15107208 */ /* 0x000fc40001800000 */
[----:B------:R-:W-:Y:S02]  /*1510*/  FSETP.GEU.AND P3, PT, R17, -R18, PT ;  /* 0x800000121100720b */ /* 0x000fe40003f6e000 */
[----:B------:R-:W-:Y:S02]  /*1520*/  FSEL R17, R22, RZ, P4 ;  /* 0x000000ff16117208 */ /* 0x000fe40002000000 */
[----:B------:R-:W-:Y:S02]  /*1530*/  FSEL R21, R23, RZ, P1 ;  /* 0x000000ff17157208 */ /* 0x000fe40000800000 */
[----:B------:R-:W-:Y:S02]  /*1540*/  FSEL R18, R30, RZ, P5 ;  /* 0x000000ff1e127208 */ /* 0x000fe40002800000 */
[----:B------:R-:W-:Y:S02]  /*1550*/  FSEL R19, R19, RZ, P6 ;  /* 0x000000ff13137208 */ /* 0x000fe40003000000 */
[----:B------:R-:W-:-:S02]  /*1560*/  FSEL R20, R14, RZ, P0 ;  /* 0x000000ff0e147208 */ /* 0x000fc40000000000 */
[----:B------:R-:W-:Y:S02]  /*1570*/  FSEL R22, R24, RZ, P2 ;  /* 0x000000ff18167208 */ /* 0x000fe40001000000 */
[----:B------:R-:W-:Y:S01]  /*1580*/  FSEL R23, R12, RZ, P3 ;  /* 0x000000ff0c177208 */ /* 0x000fe20001800000 */
[----:B------:R0:W-:Y:S04]  /*1590*/  STS.128 [R15], R4 ;  /* 0x000000040f007388 */ /* 0x0001e80000000c00 */
[----:B------:R1:W-:Y:S04]  /*15a0*/  STS.128 [R15+0x10], R8 ;  /* 0x000010080f007388 */ /* 0x0003e80000000c00 */
[----:B------:R-:W-:Y:S04]  /*15b0*/  STS.128 [R15+0x20], R16 ;  /* 0x000020100f007388 */ /* 0x000fe80000000c00 */
[----:B------:R2:W-:Y:S01]  /*15c0*/  STS.128 [R15+0x30], R20 ;  /* 0x000030140f007388 */ /* 0x0005e20000000c00 */
[----:B------:R-:W-:-:S02]  /*15d0*/  LOP3.LUT R13, R2, 0x400, RZ, 0xfc, !PT ;  /* 0x00000400020d7812 */ /* 0x000fc400078efcff */
[----:B------:R-:W-:Y:S02]  /*15e0*/  LOP3.LUT R25, R2, 0x800, RZ, 0xfc, !PT ;  /* 0x0000080002197812 */ /* 0x000fe400078efcff */
[----:B------:R-:W-:Y:S02]  /*15f0*/  LOP3.LUT R13, R13, 0x7f0, RZ, 0xc0, !PT ;  /* 0x000007f00d0d7812 */ /* 0x000fe400078ec0ff */
[----:B------:R-:W-:Y:S02]  /*1600*/  LOP3.LUT R25, R25, 0xbf0, RZ, 0xc0, !PT ;  /* 0x00000bf019197812 */ /* 0x000fe400078ec0ff */
[----:B0-----:R-:W-:Y:S02]  /*1610*/  LOP3.LUT R4, R0, 0xfc, RZ, 0xc0, !PT ;  /* 0x000000fc00047812 */ /* 0x001fe400078ec0ff */
[----:B------:R-:W-:Y:S01]  /*1620*/  IADD3 R7, R13, UR4, RZ ;  /* 0x000000040d077c10 */ /* 0x000fe2000fffe0ff */
[----:B------:R-:W-:Y:S01]  /*1630*/  VIADD R25, R25, UR4 ;  /* 0x0000000419197c36 */ /* 0x000fe20008000000 */
[----:B------:R-:W-:-:S03]  /*1640*/  LEA R5, R4, UR4, 0x2 ;  /* 0x0000000404057c11 */ /* 0x000fc6000f8e10ff */
[C---:B-1----:R-:W-:Y:S01]  /*1650*/  IMAD R8, R2.reuse, 0x4, R7 ;  /* 0x0000000402087824 */ /* 0x042fe200078e0207 */
[----:B------:R-:W-:Y:S01]  /*1660*/  BAR.SYNC.DEFER_BLOCKING 0x0 ;  /* 0x0000000000007b1d */ /* 0x000fe20000010000 */
[C---:B------:R-:W-:Y:S02]  /*1670*/  LEA R13, R2.reuse, R5, 0x2 ;  /* 0x00000005020d7211 */ /* 0x040fe400078e10ff */
[----:B------:R-:W-:Y:S02]  /*1680*/  LEA R4, R2, R25, 0x2 ;  /* 0x0000001902047211 */ /* 0x000fe400078e10ff */
[----:B------:R-:W-:-:S03]  /*1690*/  SHF.L.U32 R27, R3, 0x4, RZ ;  /* 0x00000004031b7819 */ /* 0x000fc600000006ff */
[----:B--2---:R-:W0:Y:S01]  /*16a0*/  LDC.64 R22, c[0x0][0x250] ;  /* 0x00009400ff167b82 */ /* 0x004e220000000a00 */
[----:B------:R-:W-:Y:S02]  /*16b0*/  SHF.R.S32.HI R3, RZ, 0x1b, R3 ;  /* 0x0000001bff037819 */ /* 0x000fe40000011403 */
[----:B------:R-:W-:Y:S02]  /*16c0*/  LOP3.LUT R68, R27, 0xc, R68, 0xf8, !PT ;  /* 0x0000000c1b447812 */ /* 0x000fe400078ef844 */
[----:B------:R-:W-:-:S04]  /*16d0*/  SGXT R3, R3, 0x1 ;  /* 0x000000010303781a */ /* 0x000fc80000000200 */
[----:B------:R-:W-:Y:S01]  /*16e0*/  LEA.HI R3, R3, R68, RZ, 0xc ;  /* 0x0000004403037211 */ /* 0x000fe200078f60ff */
[----:B------:R1:W2:Y:S04]  /*16f0*/  LDS.128 R16, [R13] ;  /* 0x000000000d107984 */ /* 0x0002a80000000c00 */
[----:B------:R-:W3:Y:S04]  /*1700*/  LDS.128 R8, [R8+0x1000] ;  /* 0x0010000008087984 */ /* 0x000ee80000000c00 */
[----:B------:R-:W4:Y:S01]  /*1710*/  LDS.128 R4, [R4+0x2000] ;  /* 0x0020000004047984 */ /* 0x000f220000000c00 */
[----:B------:R-:W-:-:S02]  /*1720*/  SHF.R.U32.HI R0, RZ, 0x2, R0 ;  /* 0x00000002ff007819 */ /* 0x000fc40000011600 */
[C---:B------:R-:W-:Y:S02]  /*1730*/  SHF.L.U32 R12, R3.reuse, 0xb, RZ ;  /* 0x0000000b030c7819 */ /* 0x040fe400000006ff */
[----:B------:R-:W-:Y:S02]  /*1740*/  SGXT.U32 R0, R0, 0x6 ;  /* 0x000000060000781a */ /* 0x000fe40000000000 */
[----:B------:R-:W-:Y:S02]  /*1750*/  LOP3.LUT R3, R3, 0xfffff000, RZ, 0xc0, !PT ;  /* 0xfffff00003037812 */ /* 0x000fe400078ec0ff */
[----:B------:R-:W-:Y:S02]  /*1760*/  LOP3.LUT R12, R12, 0xff800000, RZ, 0xc0, !PT ;  /* 0xff8000000c0c7812 */ /* 0x000fe400078ec0ff */
[----:B------:R-:W-:Y:S02]  /*1770*/  PRMT R0, R0, 0x6540, R69 ;  /* 0x0000654000007816 */ /* 0x000fe40000000045 */
[----:B------:R-:W-:-:S02]  /*1780*/  IADD3 R68, R12, R68, -R3 ;  /* 0x000000440c447210 */ /* 0x000fc40007ffe803 */
[----:B------:R-:W-:Y:S02]  /*1790*/  LOP3.LUT R3, R2, 0xc00, RZ, 0xfc, !PT ;  /* 0x00000c0002037812 */ /* 0x000fe400078efcff */
[C---:B-1----:R-:W-:Y:S02]  /*17a0*/  LOP3.LUT R13, R0.reuse, 0x40, RZ, 0xfc, !PT ;  /* 0x00000040000d7812 */ /* 0x042fe400078efcff */
[C---:B------:R-:W-:Y:S02]  /*17b0*/  LOP3.LUT R12, R0.reuse, 0x80, RZ, 0xfc, !PT ;  /* 0x00000080000c7812 */ /* 0x040fe400078efcff */
[----:B------:R-:W-:Y:S02]  /*17c0*/  LOP3.LUT R14, R3, 0xff0, RZ, 0xc0, !PT ;  /* 0x00000ff0030e7812 */ /* 0x000fe400078ec0ff */
[C---:B------:R-:W-:Y:S02]  /*17d0*/  LOP3.LUT R3, R0.reuse, 0xc0, RZ, 0xfc, !PT ;  /* 0x000000c000037812 */ /* 0x040fe400078efcff */
[----:B------:R-:W-:-:S02]  /*17e0*/  ISETP.GE.AND P0, PT, R0, 0x800, PT ;  /* 0x000008000000780c */ /* 0x000fc40003f06270 */
[----:B------:R-:W-:Y:S02]  /*17f0*/  ISETP.GE.AND P1, PT, R13, 0x800, PT ;  /* 0x000008000d00780c */ /* 0x000fe40003f26270 */
[----:B------:R-:W-:Y:S01]  /*1800*/  ISETP.GE.AND P2, PT, R12, 0x800, PT ;  /* 0x000008000c00780c */ /* 0x000fe20003f46270 */
[----:B------:R-:W-:Y:S01]  /*1810*/  IMAD R15, R0, 0x1000, R68 ;  /* 0x00001000000f7824 */ /* 0x000fe200078e0244 */
[----:B------:R-:W-:Y:S02]  /*1820*/  ISETP.GE.AND P3, PT, R3, 0x800, PT ;  /* 0x000008000300780c */ /* 0x000fe40003f66270 */
[-C--:B------:R-:W-:Y:S02]  /*1830*/  LEA R21, R13, R68.reuse, 0xc ;  /* 0x000000440d157211 */ /* 0x080fe400078e60ff */
[----:B------:R-:W-:Y:S01]  /*1840*/  LEA R25, R12, R68, 0xc ;  /* 0x000000440c197211 */ /* 0x000fe200078e60ff */
[----:B------:R-:W-:Y:S02]  /*1850*/  VIADD R27, R14, UR4 ;  /* 0x000000040e1b7c36 */ /* 0x000fe40008000000 */
[----:B0-----:R-:W-:-:S04]  /*1860*/  IMAD.WIDE R12, R15, 0x4, R22 ;  /* 0x000000040f0c7825 */ /* 0x001fc800078e0216 */
[--C-:B------:R-:W-:Y:S01]  /*1870*/  IMAD.WIDE R14, R21, 0x4, R22.reuse ;  /* 0x00000004150e7825 */ /* 0x100fe200078e0216 */
[----:B--2---:R0:W-:Y:S03]  /*1880*/  @!P0 STG.E.128 desc[UR6][R12.64], R16 ;  /* 0x000000100c008986 */ /* 0x0041e6000c101d06 */
[----:B------:R-:W-:Y:S01]  /*1890*/  IMAD.WIDE R20, R25, 0x4, R22 ;  /* 0x0000000419147825 */ /* 0x000fe200078e0216 */
[----:B---3--:R0:W-:Y:S01]  /*18a0*/  @!P1 STG.E.128 desc[UR6][R14.64], R8 ;  /* 0x000000080e009986 */ /* 0x0081e2000c101d06 */
[----:B------:R-:W-:-:S03]  /*18b0*/  LEA R27, R2, R27, 0x2 ;  /* 0x0000001b021b7211 */ /* 0x000fc600078e10ff */
[----:B----4-:R0:W-:Y:S02]  /*18c0*/  @!P2 STG.E.128 desc[UR6][R20.64], R4 ;  /* 0x000000041400a986 */ /* 0x0101e4000c101d06 */
[----:B0-----:R-:W-:Y:S05]  /*18d0*/  @P3 EXIT ;  /* 0x000000000000394d */ /* 0x001fea0003800000 */
[----:B------:R-:W0:Y:S01]  /*18e0*/  LDS.128 R24, [R27+0x3000] ;  /* 0x003000001b187984 */ /* 0x000e220000000c00 */
[----:B------:R-:W-:-:S05]  /*18f0*/  LEA R3, R3, R68, 0xc ;  /* 0x0000004403037211 */ /* 0x000fca00078e60ff */
[----:B------:R-:W-:-:S05]  /*1900*/  IMAD.WIDE R2, R3, 0x4, R22 ;  /* 0x0000000403027825 */ /* 0x000fca00078e0216 */
[----:B0-----:R-:W-:Y:S01]  /*1910*/  STG.E.128 desc[UR6][R2.64], R24 ;  /* 0x0000001802007986 */ /* 0x001fe2000c101d06 */
[----:B------:R-:W-:Y:S05]  /*1920*/  EXIT ;  /* 0x000000000000794d */ /* 0x000fea0003800000 */
.L_x_0:
[----:B------:R-:W-:-:S00]  /*1930*/  BRA `(.L_x_0) ;  /* 0xfffffffc00fc7947 */ /* 0x000fc0000383ffff */
[----:B------:R-:W-:-:S00]  /*1940*/  NOP ;  /* 0x0000000000007918 */ /* 0x000fc00000000000 */
        /* <DEDUP_REMOVED lines=11> */
.L_x_1:


//--------------------- .nv.global.init           --------------------------
	.section	.nv.global.init,"aw",@progbits
.nv.global.init:
	.type		_$_str,@object
	.size		_$_str,(_$_str_$_2 - _$_str)
_$_str:
        /*0000*/ 	.byte	0x5f, 0x5f, 0x43, 0x55, 0x44, 0x41, 0x5f, 0x46, 0x54, 0x5a, 0x00
	.type		_$_str_$_2,@object
	.size		_$_str_$_2,(.L_1 - _$_str_$_2)
_$_str_$_2:
        /*000b*/ 	.byte	0x5f, 0x5f, 0x43, 0x55, 0x44, 0x41, 0x5f, 0x50, 0x52, 0x45, 0x43, 0x5f, 0x53, 0x51, 0x52, 0x54
        /*001b*/ 	.byte	0x00
.L_1:


//--------------------- .nv.shared.triton_poi_fused__native_batch_norm_legit_no_training_add_mul_relu_7 --------------------------
	.section	.nv.shared.triton_poi_fused__native_batch_norm_legit_no_training_add_mul_relu_7,"aw",@nobits
	.sectionflags	@""
	.align	16
	.zero		1024


//--------------------- .nv.constant0.triton_poi_fused__native_batch_norm_legit_no_training_add_mul_relu_7 --------------------------
	.section	.nv.constant0.triton_poi_fused__native_batch_norm_legit_no_training_add_mul_relu_7,"a",@progbits
	.sectionflags	@""
	.align	4
.nv.constant0.triton_poi_fused__native_batch_norm_legit_no_training_add_mul_relu_7:
	.zero		608
